//
// Generated by NVIDIA NVVM Compiler
//
// Compiler Build ID: CL-36424714
// Cuda compilation tools, release 13.0, V13.0.88
// Based on NVVM 20.0.0
//

.version 9.0
.target sm_100
.address_size 64

	// .globl	_Z24convertToGrayscaleKernelP6uchar3iiPh

.visible .entry _Z24convertToGrayscaleKernelP6uchar3iiPh(
	.param .u64 .ptr .align 1 _Z24convertToGrayscaleKernelP6uchar3iiPh_param_0,
	.param .u32 _Z24convertToGrayscaleKernelP6uchar3iiPh_param_1,
	.param .u32 _Z24convertToGrayscaleKernelP6uchar3iiPh_param_2,
	.param .u64 .ptr .align 1 _Z24convertToGrayscaleKernelP6uchar3iiPh_param_3
)
{
	.reg .pred 	%p<4>;
	.reg .b16 	%rs<4>;
	.reg .b32 	%r<13>;
	.reg .b32 	%f<7>;
	.reg .b64 	%rd<9>;

	ld.param.u64 	%rd1, [_Z24convertToGrayscaleKernelP6uchar3iiPh_param_0];
	ld.param.u32 	%r3, [_Z24convertToGrayscaleKernelP6uchar3iiPh_param_1];
	ld.param.u32 	%r4, [_Z24convertToGrayscaleKernelP6uchar3iiPh_param_2];
	ld.param.u64 	%rd2, [_Z24convertToGrayscaleKernelP6uchar3iiPh_param_3];
	mov.u32 	%r5, %ctaid.y;
	mov.u32 	%r6, %ntid.y;
	mov.u32 	%r7, %tid.y;
	mad.lo.s32 	%r1, %r5, %r6, %r7;
	mov.u32 	%r8, %ctaid.x;
	mov.u32 	%r9, %ntid.x;
	mov.u32 	%r10, %tid.x;
	mad.lo.s32 	%r2, %r8, %r9, %r10;
	setp.ge.s32 	%p1, %r1, %r4;
	setp.ge.s32 	%p2, %r2, %r3;
	or.pred  	%p3, %p2, %p1;
	@%p3 bra 	$L__BB0_2;
	cvta.to.global.u64 	%rd3, %rd1;
	cvta.to.global.u64 	%rd4, %rd2;
	mad.lo.s32 	%r11, %r3, %r1, %r2;
	cvt.s64.s32 	%rd5, %r11;
	mul.wide.s32 	%rd6, %r11, 3;
	add.s64 	%rd7, %rd3, %rd6;
	ld.global.u8 	%rs1, [%rd7];
	cvt.rn.f32.u16 	%f1, %rs1;
	ld.global.u8 	%rs2, [%rd7+1];
	cvt.rn.f32.u16 	%f2, %rs2;
	mul.f32 	%f3, %f2, 0f3F1645A2;
	fma.rn.f32 	%f4, %f1, 0f3E991687, %f3;
	ld.global.u8 	%rs3, [%rd7+2];
	cvt.rn.f32.u16 	%f5, %rs3;
	fma.rn.f32 	%f6, %f5, 0f3DE978D5, %f4;
	cvt.rzi.u32.f32 	%r12, %f6;
	add.s64 	%rd8, %rd4, %rd5;
	st.global.u8 	[%rd8], %r12;
$L__BB0_2:
	ret;

}
	// .globl	_Z19edgeDetectionKernelPhiiS_
.visible .entry _Z19edgeDetectionKernelPhiiS_(
	.param .u64 .ptr .align 1 _Z19edgeDetectionKernelPhiiS__param_0,
	.param .u32 _Z19edgeDetectionKernelPhiiS__param_1,
	.param .u32 _Z19edgeDetectionKernelPhiiS__param_2,
	.param .u64 .ptr .align 1 _Z19edgeDetectionKernelPhiiS__param_3
)
{
	.reg .b16 	%rs<9>;
	.reg .b32 	%r<40>;
	.reg .b32 	%f<28>;
	.reg .b64 	%rd<23>;

	ld.param.u64 	%rd1, [_Z19edgeDetectionKernelPhiiS__param_0];
	ld.param.u32 	%r1, [_Z19edgeDetectionKernelPhiiS__param_1];
	ld.param.u32 	%r2, [_Z19edgeDetectionKernelPhiiS__param_2];
	ld.param.u64 	%rd2, [_Z19edgeDetectionKernelPhiiS__param_3];
	cvta.to.global.u64 	%rd3, %rd1;
	mov.u32 	%r3, %ctaid.y;
	mov.u32 	%r4, %ntid.y;
	mov.u32 	%r5, %tid.y;
	mad.lo.s32 	%r6, %r3, %r4, %r5;
	mov.u32 	%r7, %ctaid.x;
	mov.u32 	%r8, %ntid.x;
	mov.u32 	%r9, %tid.x;
	mad.lo.s32 	%r10, %r7, %r8, %r9;
	add.s32 	%r11, %r2, -1;
	add.s32 	%r12, %r1, -1;
	max.u32 	%r13, %r6, 1;
	add.s32 	%r14, %r13, -1;
	min.s32 	%r15, %r14, %r11;
	mul.lo.s32 	%r16, %r15, %r1;
	max.s32 	%r17, %r10, 1;
	add.s32 	%r18, %r17, -1;
	min.s32 	%r19, %r18, %r12;
	add.s32 	%r20, %r19, %r16;
	cvt.s64.s32 	%rd4, %r20;
	add.s64 	%rd5, %rd3, %rd4;
	ld.global.u8 	%rs1, [%rd5];
	cvt.rn.f32.u16 	%f1, %rs1;
	mov.f32 	%f2, 0f00000000;
	sub.f32 	%f3, %f2, %f1;
	max.s32 	%r21, %r10, 0;
	min.s32 	%r22, %r21, %r12;
	add.s32 	%r23, %r22, %r16;
	cvt.s64.s32 	%rd6, %r23;
	add.s64 	%rd7, %rd3, %rd6;
	ld.global.u8 	%rs2, [%rd7];
	cvt.rn.f32.u16 	%f4, %rs2;
	fma.rn.f32 	%f5, %f4, 0f40000000, %f1;
	max.s32 	%r24, %r10, -1;
	add.s32 	%r25, %r24, 1;
	min.s32 	%r26, %r25, %r12;
	add.s32 	%r27, %r26, %r16;
	cvt.s64.s32 	%rd8, %r27;
	add.s64 	%rd9, %rd3, %rd8;
	ld.global.u8 	%rs3, [%rd9];
	cvt.rn.f32.u16 	%f6, %rs3;
	add.f32 	%f7, %f3, %f6;
	add.f32 	%f8, %f5, %f6;
	min.s32 	%r28, %r6, %r11;
	mul.lo.s32 	%r29, %r28, %r1;
	add.s32 	%r30, %r19, %r29;
	cvt.s64.s32 	%rd10, %r30;
	add.s64 	%rd11, %rd3, %rd10;
	ld.global.u8 	%rs4, [%rd11];
	cvt.rn.f32.u16 	%f9, %rs4;
	add.f32 	%f10, %f9, %f9;
	sub.f32 	%f11, %f7, %f10;
	add.f32 	%f12, %f11, 0f00000000;
	add.s32 	%r31, %r26, %r29;
	cvt.s64.s32 	%rd12, %r31;
	add.s64 	%rd13, %rd3, %rd12;
	ld.global.u8 	%rs5, [%rd13];
	cvt.rn.f32.u16 	%f13, %rs5;
	fma.rn.f32 	%f14, %f13, 0f40000000, %f12;
	add.s32 	%r32, %r6, 1;
	min.s32 	%r33, %r32, %r11;
	mul.lo.s32 	%r34, %r33, %r1;
	add.s32 	%r35, %r19, %r34;
	cvt.s64.s32 	%rd14, %r35;
	add.s64 	%rd15, %rd3, %rd14;
	ld.global.u8 	%rs6, [%rd15];
	cvt.rn.f32.u16 	%f15, %rs6;
	sub.f32 	%f16, %f14, %f15;
	sub.f32 	%f17, %f8, %f15;
	add.s32 	%r36, %r22, %r34;
	cvt.s64.s32 	%rd16, %r36;
	add.s64 	%rd17, %rd3, %rd16;
	ld.global.u8 	%rs7, [%rd17];
	cvt.rn.f32.u16 	%f18, %rs7;
	add.f32 	%f19, %f16, 0f00000000;
	add.f32 	%f20, %f18, %f18;
	sub.f32 	%f21, %f17, %f20;
	add.s32 	%r37, %r26, %r34;
	cvt.s64.s32 	%rd18, %r37;
	add.s64 	%rd19, %rd3, %rd18;
	ld.global.u8 	%rs8, [%rd19];
	cvt.rn.f32.u16 	%f22, %rs8;
	add.f32 	%f23, %f19, %f22;
	sub.f32 	%f24, %f21, %f22;
	cvta.to.global.u64 	%rd20, %rd2;
	abs.f32 	%f25, %f23;
	abs.f32 	%f26, %f24;
	add.f32 	%f27, %f25, %f26;
	cvt.rzi.u32.f32 	%r38, %f27;
	mad.lo.s32 	%r39, %r1, %r6, %r10;
	cvt.s64.s32 	%rd21, %r39;
	add.s64 	%rd22, %rd20, %rd21;
	st.global.u8 	[%rd22], %r38;
	ret;

}
	// .globl	_Z31computeMinimumEnergyOnRowKernelPhiiiPjS0_S0_
.visible .entry _Z31computeMinimumEnergyOnRowKernelPhiiiPjS0_S0_(
	.param .u64 .ptr .align 1 _Z31computeMinimumEnergyOnRowKernelPhiiiPjS0_S0__param_0,
	.param .u32 _Z31computeMinimumEnergyOnRowKernelPhiiiPjS0_S0__param_1,
	.param .u32 _Z31computeMinimumEnergyOnRowKernelPhiiiPjS0_S0__param_2,
	.param .u32 _Z31computeMinimumEnergyOnRowKernelPhiiiPjS0_S0__param_3,
	.param .u64 .ptr .align 1 _Z31computeMinimumEnergyOnRowKernelPhiiiPjS0_S0__param_4,
	.param .u64 .ptr .align 1 _Z31computeMinimumEnergyOnRowKernelPhiiiPjS0_S0__param_5,
	.param .u64 .ptr .align 1 _Z31computeMinimumEnergyOnRowKernelPhiiiPjS0_S0__param_6
)
{
	.reg .pred 	%p<8>;
	.reg .b32 	%r<30>;
	.reg .b64 	%rd<23>;

	ld.param.u64 	%rd2, [_Z31computeMinimumEnergyOnRowKernelPhiiiPjS0_S0__param_0];
	ld.param.u32 	%r6, [_Z31computeMinimumEnergyOnRowKernelPhiiiPjS0_S0__param_1];
	ld.param.u32 	%r7, [_Z31computeMinimumEnergyOnRowKernelPhiiiPjS0_S0__param_3];
	ld.param.u64 	%rd5, [_Z31computeMinimumEnergyOnRowKernelPhiiiPjS0_S0__param_4];
	ld.param.u64 	%rd3, [_Z31computeMinimumEnergyOnRowKernelPhiiiPjS0_S0__param_5];
	ld.param.u64 	%rd4, [_Z31computeMinimumEnergyOnRowKernelPhiiiPjS0_S0__param_6];
	cvta.to.global.u64 	%rd1, %rd5;
	mov.u32 	%r8, %ctaid.x;
	mov.u32 	%r9, %ntid.x;
	mov.u32 	%r10, %tid.x;
	mad.lo.s32 	%r1, %r8, %r9, %r10;
	setp.ge.s32 	%p1, %r1, %r6;
	@%p1 bra 	$L__BB2_7;
	setp.ne.s32 	%p2, %r1, 0;
	@%p2 bra 	$L__BB2_3;
	ld.global.u32 	%r21, [%rd1+4];
	ld.global.u32 	%r22, [%rd1];
	setp.lt.u32 	%p7, %r21, %r22;
	selp.u32 	%r29, 1, 0, %p7;
	bra.uni 	$L__BB2_6;
$L__BB2_3:
	add.s32 	%r11, %r6, -1;
	setp.ne.s32 	%p3, %r1, %r11;
	@%p3 bra 	$L__BB2_5;
	mul.wide.s32 	%rd10, %r1, 4;
	add.s64 	%rd11, %rd1, %rd10;
	ld.global.u32 	%r18, [%rd11];
	ld.global.u32 	%r19, [%rd11+-4];
	setp.ge.u32 	%p6, %r18, %r19;
	selp.s32 	%r20, -1, 0, %p6;
	add.s32 	%r29, %r1, %r20;
	bra.uni 	$L__BB2_6;
$L__BB2_5:
	mul.wide.s32 	%rd6, %r1, 4;
	add.s64 	%rd7, %rd1, %rd6;
	ld.global.u32 	%r12, [%rd7];
	ld.global.u32 	%r13, [%rd7+-4];
	setp.ge.u32 	%p4, %r12, %r13;
	selp.s32 	%r14, -1, 0, %p4;
	ld.global.u32 	%r15, [%rd7+4];
	mul.wide.s32 	%rd8, %r14, 4;
	add.s64 	%rd9, %rd7, %rd8;
	ld.global.u32 	%r16, [%rd9];
	setp.lt.u32 	%p5, %r15, %r16;
	selp.b32 	%r17, 1, %r14, %p5;
	add.s32 	%r29, %r1, %r17;
$L__BB2_6:
	cvt.s64.s32 	%rd12, %r1;
	cvta.to.global.u64 	%rd13, %rd2;
	add.s64 	%rd14, %rd13, %rd12;
	ld.global.u8 	%r23, [%rd14];
	mul.wide.s32 	%rd15, %r29, 4;
	add.s64 	%rd16, %rd1, %rd15;
	ld.global.u32 	%r24, [%rd16];
	add.s32 	%r25, %r24, %r23;
	cvta.to.global.u64 	%rd17, %rd3;
	mul.wide.s32 	%rd18, %r1, 4;
	add.s64 	%rd19, %rd17, %rd18;
	st.global.u32 	[%rd19], %r25;
	add.s32 	%r26, %r7, -1;
	mad.lo.s32 	%r27, %r26, %r6, %r29;
	mad.lo.s32 	%r28, %r7, %r6, %r1;
	cvta.to.global.u64 	%rd20, %rd4;
	mul.wide.s32 	%rd21, %r28, 4;
	add.s64 	%rd22, %rd20, %rd21;
	st.global.u32 	[%rd22], %r27;
$L__BB2_7:
	ret;

}


// ===== COMPILED SASS (sm_100) =====

	.target	sm_100

	.elftype	@"ET_EXEC"


//--------------------- .note.nv.tkinfo           --------------------------
	.section	.note.nv.tkinfo,"",@"SHT_NOTE"
	.sectionflags	@"SHF_NOTE_NV_TKINFO"
	.tkinfo
        /*0018*/ 	.word	0x00000002
        /*0030*/ 	.string	""
        /*0030*/ 	.string	"ptxas"
        /*0030*/ 	.string	"Cuda compilation tools, release 13.0, V13.0.88"
        /*0030*/ 	.string	"Build cuda_13.0.r13.0/compiler.36424714_0"
        /*0030*/ 	.string	"-arch sm_100 -m 64 "



//--------------------- .note.nv.cuinfo           --------------------------
	.section	.note.nv.cuinfo,"",@"SHT_NOTE"
	.sectionflags	@"SHF_NOTE_NV_CUINFO"
        /*0018*/ 	.short	0x0002
        /*001a*/ 	.short	0x0064
        /*001c*/ 	.short	0x0082
	.zero		2


//--------------------- .nv.info                  --------------------------
	.section	.nv.info,"",@"SHT_CUDA_INFO"
	.align	4


	//----- nvinfo : EIATTR_REGCOUNT
	.align		4
        /*0000*/ 	.byte	0x04, 0x2f
        /*0002*/ 	.short	(.L_1 - .L_0)
	.align		4
.L_0:
        /*0004*/ 	.word	index@(_Z24convertToGrayscaleKernelP6uchar3iiPh)
        /*0008*/ 	.word	0x0000000c


	//----- nvinfo : EIATTR_FRAME_SIZE
	.align		4
.L_1:
        /*000c*/ 	.byte	0x04, 0x11
        /*000e*/ 	.short	(.L_3 - .L_2)
	.align		4
.L_2:
        /*0010*/ 	.word	index@(_Z24convertToGrayscaleKernelP6uchar3iiPh)
        /*0014*/ 	.word	0x00000000


	//----- nvinfo : EIATTR_REGCOUNT
	.align		4
.L_3:
        /*0018*/ 	.byte	0x04, 0x2f
        /*001a*/ 	.short	(.L_5 - .L_4)
	.align		4
.L_4:
        /*001c*/ 	.word	index@(_Z19edgeDetectionKernelPhiiS_)
        /*0020*/ 	.word	0x00000019


	//----- nvinfo : EIATTR_FRAME_SIZE
	.align		4
.L_5:
        /*0024*/ 	.byte	0x04, 0x11
        /*0026*/ 	.short	(.L_7 - .L_6)
	.align		4
.L_6:
        /*0028*/ 	.word	index@(_Z19edgeDetectionKernelPhiiS_)
        /*002c*/ 	.word	0x00000000


	//----- nvinfo : EIATTR_REGCOUNT
	.align		4
.L_7:
        /*0030*/ 	.byte	0x04, 0x2f
        /*0032*/ 	.short	(.L_9 - .L_8)
	.align		4
.L_8:
        /*0034*/ 	.word	index@(_Z31computeMinimumEnergyOnRowKernelPhiiiPjS0_S0_)
        /*0038*/ 	.word	0x00000012


	//----- nvinfo : EIATTR_FRAME_SIZE
	.align		4
.L_9:
        /*003c*/ 	.byte	0x04, 0x11
        /*003e*/ 	.short	(.L_11 - .L_10)
	.align		4
.L_10:
        /*0040*/ 	.word	index@(_Z31computeMinimumEnergyOnRowKernelPhiiiPjS0_S0_)
        /*0044*/ 	.word	0x00000000


	//----- nvinfo : EIATTR_MIN_STACK_SIZE
	.align		4
.L_11:
        /*0048*/ 	.byte	0x04, 0x12
        /*004a*/ 	.short	(.L_13 - .L_12)
	.align		4
.L_12:
        /*004c*/ 	.word	index@(_Z31computeMinimumEnergyOnRowKernelPhiiiPjS0_S0_)
        /*0050*/ 	.word	0x00000000


	//----- nvinfo : EIATTR_MIN_STACK_SIZE
	.align		4
.L_13:
        /*0054*/ 	.byte	0x04, 0x12
        /*0056*/ 	.short	(.L_15 - .L_14)
	.align		4
.L_14:
        /*0058*/ 	.word	index@(_Z19edgeDetectionKernelPhiiS_)
        /*005c*/ 	.word	0x00000000


	//----- nvinfo : EIATTR_MIN_STACK_SIZE
	.align		4
.L_15:
        /*0060*/ 	.byte	0x04, 0x12
        /*0062*/ 	.short	(.L_17 - .L_16)
	.align		4
.L_16:
        /*0064*/ 	.word	index@(_Z24convertToGrayscaleKernelP6uchar3iiPh)
        /*0068*/ 	.word	0x00000000
.L_17:


//--------------------- .nv.compat                --------------------------
	.section	.nv.compat,"",@"SHT_CUDA_COMPAT_INFO"
	.align	4
        /*0000*/ 	.byte	0x02, 0x09, 0x00, 0x00, 0x02, 0x02, 0x01, 0x00, 0x02, 0x05, 0x05, 0x00, 0x03, 0x07, 0x01, 0x01
        /*0010*/ 	.byte	0x02, 0x03, 0x00, 0x00, 0x02, 0x06, 0x01, 0x00, 0x04, 0x0b, 0x08, 0x00, 0x09, 0x00, 0x00, 0x00
        /*0020*/ 	.byte	0x00, 0x00, 0x00, 0x00


//--------------------- .nv.info._Z31computeMinimumEnergyOnRowKernelPhiiiPjS0_S0_ --------------------------
	.section	.nv.info._Z31computeMinimumEnergyOnRowKernelPhiiiPjS0_S0_,"",@"SHT_CUDA_INFO"
	.sectionflags	@""
	.align	4


	//----- nvinfo : EIATTR_CUDA_API_VERSION
	.align		4
        /*0000*/ 	.byte	0x04, 0x37
        /*0002*/ 	.short	(.L_19 - .L_18)
.L_18:
        /*0004*/ 	.word	0x00000082


	//----- nvinfo : EIATTR_KPARAM_INFO
	.align		4
.L_19:
        /*0008*/ 	.byte	0x04, 0x17
        /*000a*/ 	.short	(.L_21 - .L_20)
.L_20:
        /*000c*/ 	.word	0x00000000
        /*0010*/ 	.short	0x0006
        /*0012*/ 	.short	0x0028
        /*0014*/ 	.byte	0x00, 0xf5, 0x21, 0x00


	//----- nvinfo : EIATTR_KPARAM_INFO
	.align		4
.L_21:
        /*0018*/ 	.byte	0x04, 0x17
        /*001a*/ 	.short	(.L_23 - .L_22)
.L_22:
        /*001c*/ 	.word	0x00000000
        /*0020*/ 	.short	0x0005
        /*0022*/ 	.short	0x0020
        /*0024*/ 	.byte	0x00, 0xf5, 0x21, 0x00


	//----- nvinfo : EIATTR_KPARAM_INFO
	.align		4
.L_23:
        /*0028*/ 	.byte	0x04, 0x17
        /*002a*/ 	.short	(.L_25 - .L_24)
.L_24:
        /*002c*/ 	.word	0x00000000
        /*0030*/ 	.short	0x0004
        /*0032*/ 	.short	0x0018
        /*0034*/ 	.byte	0x00, 0xf5, 0x21, 0x00


	//----- nvinfo : EIATTR_KPARAM_INFO
	.align		4
.L_25:
        /*0038*/ 	.byte	0x04, 0x17
        /*003a*/ 	.short	(.L_27 - .L_26)
.L_26:
        /*003c*/ 	.word	0x00000000
        /*0040*/ 	.short	0x0003
        /*0042*/ 	.short	0x0010
        /*0044*/ 	.byte	0x00, 0xf0, 0x11, 0x00


	//----- nvinfo : EIATTR_KPARAM_INFO
	.align		4
.L_27:
        /*0048*/ 	.byte	0x04, 0x17
        /*004a*/ 	.short	(.L_29 - .L_28)
.L_28:
        /*004c*/ 	.word	0x00000000
        /*0050*/ 	.short	0x0002
        /*0052*/ 	.short	0x000c
        /*0054*/ 	.byte	0x00, 0xf0, 0x11, 0x00


	//----- nvinfo : EIATTR_KPARAM_INFO
	.align		4
.L_29:
        /*0058*/ 	.byte	0x04, 0x17
        /*005a*/ 	.short	(.L_31 - .L_30)
.L_30:
        /*005c*/ 	.word	0x00000000
        /*0060*/ 	.short	0x0001
        /*0062*/ 	.short	0x0008
        /*0064*/ 	.byte	0x00, 0xf0, 0x11, 0x00


	//----- nvinfo : EIATTR_KPARAM_INFO
	.align		4
.L_31:
        /*0068*/ 	.byte	0x04, 0x17
        /*006a*/ 	.short	(.L_33 - .L_32)
.L_32:
        /*006c*/ 	.word	0x00000000
        /*0070*/ 	.short	0x0000
        /*0072*/ 	.short	0x0000
        /*0074*/ 	.byte	0x00, 0xf5, 0x21, 0x00


	//----- nvinfo : EIATTR_SPARSE_MMA_MASK
	.align		4
.L_33:
        /*0078*/ 	.byte	0x03, 0x50
        /*007a*/ 	.short	0x0000


	//----- nvinfo : EIATTR_MAXREG_COUNT
	.align		4
        /*007c*/ 	.byte	0x03, 0x1b
        /*007e*/ 	.short	0x00ff


	//----- nvinfo : EIATTR_MERCURY_ISA_VERSION
	.align		4
        /*0080*/ 	.byte	0x03, 0x5f
        /*0082*/ 	.short	0x0101


	//----- nvinfo : EIATTR_VRC_CTA_INIT_COUNT
	.align		4
        /*0084*/ 	.byte	0x02, 0x4a
	.zero		1
	.zero		1


	//----- nvinfo : EIATTR_EXIT_INSTR_OFFSETS
	.align		4
        /*0088*/ 	.byte	0x04, 0x1c
        /*008a*/ 	.short	(.L_35 - .L_34)


	//   ....[0]....
.L_34:
        /*008c*/ 	.word	0x00000070


	//   ....[1]....
        /*0090*/ 	.word	0x00000360


	//----- nvinfo : EIATTR_CRS_STACK_SIZE
	.align		4
.L_35:
        /*0094*/ 	.byte	0x04, 0x1e
        /*0096*/ 	.short	(.L_37 - .L_36)
.L_36:
        /*0098*/ 	.word	0x00000000


	//----- nvinfo : EIATTR_CBANK_PARAM_SIZE
	.align		4
.L_37:
        /*009c*/ 	.byte	0x03, 0x19
        /*009e*/ 	.short	0x0030


	//----- nvinfo : EIATTR_PARAM_CBANK
	.align		4
        /*00a0*/ 	.byte	0x04, 0x0a
        /*00a2*/ 	.short	(.L_39 - .L_38)
	.align		4
.L_38:
        /*00a4*/ 	.word	index@(.nv.constant0._Z31computeMinimumEnergyOnRowKernelPhiiiPjS0_S0_)
        /*00a8*/ 	.short	0x0380
        /*00aa*/ 	.short	0x0030


	//----- nvinfo : EIATTR_SW_WAR
	.align		4
.L_39:
        /*00ac*/ 	.byte	0x04, 0x36
        /*00ae*/ 	.short	(.L_41 - .L_40)
.L_40:
        /*00b0*/ 	.word	0x00000008
.L_41:


//--------------------- .nv.info._Z19edgeDetectionKernelPhiiS_ --------------------------
	.section	.nv.info._Z19edgeDetectionKernelPhiiS_,"",@"SHT_CUDA_INFO"
	.sectionflags	@""
	.align	4


	//----- nvinfo : EIATTR_CUDA_API_VERSION
	.align		4
        /*0000*/ 	.byte	0x04, 0x37
        /*0002*/ 	.short	(.L_43 - .L_42)
.L_42:
        /*0004*/ 	.word	0x00000082


	//----- nvinfo : EIATTR_KPARAM_INFO
	.align		4
.L_43:
        /*0008*/ 	.byte	0x04, 0x17
        /*000a*/ 	.short	(.L_45 - .L_44)
.L_44:
        /*000c*/ 	.word	0x00000000
        /*0010*/ 	.short	0x0003
        /*0012*/ 	.short	0x0010
        /*0014*/ 	.byte	0x00, 0xf5, 0x21, 0x00


	//----- nvinfo : EIATTR_KPARAM_INFO
	.align		4
.L_45:
        /*0018*/ 	.byte	0x04, 0x17
        /*001a*/ 	.short	(.L_47 - .L_46)
.L_46:
        /*001c*/ 	.word	0x00000000
        /*0020*/ 	.short	0x0002
        /*0022*/ 	.short	0x000c
        /*0024*/ 	.byte	0x00, 0xf0, 0x11, 0x00


	//----- nvinfo : EIATTR_KPARAM_INFO
	.align		4
.L_47:
        /*0028*/ 	.byte	0x04, 0x17
        /*002a*/ 	.short	(.L_49 - .L_48)
.L_48:
        /*002c*/ 	.word	0x00000000
        /*0030*/ 	.short	0x0001
        /*0032*/ 	.short	0x0008
        /*0034*/ 	.byte	0x00, 0xf0, 0x11, 0x00


	//----- nvinfo : EIATTR_KPARAM_INFO
	.align		4
.L_49:
        /*0038*/ 	.byte	0x04, 0x17
        /*003a*/ 	.short	(.L_51 - .L_50)
.L_50:
        /*003c*/ 	.word	0x00000000
        /*0040*/ 	.short	0x0000
        /*0042*/ 	.short	0x0000
        /*0044*/ 	.byte	0x00, 0xf5, 0x21, 0x00


	//----- nvinfo : EIATTR_SPARSE_MMA_MASK
	.align		4
.L_51:
        /*0048*/ 	.byte	0x03, 0x50
        /*004a*/ 	.short	0x0000


	//----- nvinfo : EIATTR_MAXREG_COUNT
	.align		4
        /*004c*/ 	.byte	0x03, 0x1b
        /*004e*/ 	.short	0x00ff


	//----- nvinfo : EIATTR_MERCURY_ISA_VERSION
	.align		4
        /*0050*/ 	.byte	0x03, 0x5f
        /*0052*/ 	.short	0x0101


	//----- nvinfo : EIATTR_VRC_CTA_INIT_COUNT
	.align		4
        /*0054*/ 	.byte	0x02, 0x4a
	.zero		1
	.zero		1


	//----- nvinfo : EIATTR_EXIT_INSTR_OFFSETS
	.align		4
        /*0058*/ 	.byte	0x04, 0x1c
        /*005a*/ 	.short	(.L_53 - .L_52)


	//   ....[0]....
.L_52:
        /*005c*/ 	.word	0x00000560


	//----- nvinfo : EIATTR_CBANK_PARAM_SIZE
	.align		4
.L_53:
        /*0060*/ 	.byte	0x03, 0x19
        /*0062*/ 	.short	0x0018


	//----- nvinfo : EIATTR_PARAM_CBANK
	.align		4
        /*0064*/ 	.byte	0x04, 0x0a
        /*0066*/ 	.short	(.L_55 - .L_54)
	.align		4
.L_54:
        /*0068*/ 	.word	index@(.nv.constant0._Z19edgeDetectionKernelPhiiS_)
        /*006c*/ 	.short	0x0380
        /*006e*/ 	.short	0x0018


	//----- nvinfo : EIATTR_SW_WAR
	.align		4
.L_55:
        /*0070*/ 	.byte	0x04, 0x36
        /*0072*/ 	.short	(.L_57 - .L_56)
.L_56:
        /*0074*/ 	.word	0x00000008
.L_57:


//--------------------- .nv.info._Z24convertToGrayscaleKernelP6uchar3iiPh --------------------------
	.section	.nv.info._Z24convertToGrayscaleKernelP6uchar3iiPh,"",@"SHT_CUDA_INFO"
	.sectionflags	@""
	.align	4


	//----- nvinfo : EIATTR_CUDA_API_VERSION
	.align		4
        /*0000*/ 	.byte	0x04, 0x37
        /*0002*/ 	.short	(.L_59 - .L_58)
.L_58:
        /*0004*/ 	.word	0x00000082


	//----- nvinfo : EIATTR_KPARAM_INFO
	.align		4
.L_59:
        /*0008*/ 	.byte	0x04, 0x17
        /*000a*/ 	.short	(.L_61 - .L_60)
.L_60:
        /*000c*/ 	.word	0x00000000
        /*0010*/ 	.short	0x0003
        /*0012*/ 	.short	0x0010
        /*0014*/ 	.byte	0x00, 0xf5, 0x21, 0x00


	//----- nvinfo : EIATTR_KPARAM_INFO
	.align		4
.L_61:
        /*0018*/ 	.byte	0x04, 0x17
        /*001a*/ 	.short	(.L_63 - .L_62)
.L_62:
        /*001c*/ 	.word	0x00000000
        /*0020*/ 	.short	0x0002
        /*0022*/ 	.short	0x000c
        /*0024*/ 	.byte	0x00, 0xf0, 0x11, 0x00


	//----- nvinfo : EIATTR_KPARAM_INFO
	.align		4
.L_63:
        /*0028*/ 	.byte	0x04, 0x17
        /*002a*/ 	.short	(.L_65 - .L_64)
.L_64:
        /*002c*/ 	.word	0x00000000
        /*0030*/ 	.short	0x0001
        /*0032*/ 	.short	0x0008
        /*0034*/ 	.byte	0x00, 0xf0, 0x11, 0x00


	//----- nvinfo : EIATTR_KPARAM_INFO
	.align		4
.L_65:
        /*0038*/ 	.byte	0x04, 0x17
        /*003a*/ 	.short	(.L_67 - .L_66)
.L_66:
        /*003c*/ 	.word	0x00000000
        /*0040*/ 	.short	0x0000
        /*0042*/ 	.short	0x0000
        /*0044*/ 	.byte	0x00, 0xf5, 0x21, 0x00


	//----- nvinfo : EIATTR_SPARSE_MMA_MASK
	.align		4
.L_67:
        /*0048*/ 	.byte	0x03, 0x50
        /*004a*/ 	.short	0x0000


	//----- nvinfo : EIATTR_MAXREG_COUNT
	.align		4
        /*004c*/ 	.byte	0x03, 0x1b
        /*004e*/ 	.short	0x00ff


	//----- nvinfo : EIATTR_MERCURY_ISA_VERSION
	.align		4
        /*0050*/ 	.byte	0x03, 0x5f
        /*0052*/ 	.short	0x0101


	//----- nvinfo : EIATTR_VRC_CTA_INIT_COUNT
	.align		4
        /*0054*/ 	.byte	0x02, 0x4a
	.zero		1
	.zero		1


	//----- nvinfo : EIATTR_EXIT_INSTR_OFFSETS
	.align		4
        /*0058*/ 	.byte	0x04, 0x1c
        /*005a*/ 	.short	(.L_69 - .L_68)


	//   ....[0]....
.L_68:
        /*005c*/ 	.word	0x000000c0


	//   ....[1]....
        /*0060*/ 	.word	0x000001f0


	//----- nvinfo : EIATTR_CBANK_PARAM_SIZE
	.align		4
.L_69:
        /*0064*/ 	.byte	0x03, 0x19
        /*0066*/ 	.short	0x0018


	//----- nvinfo : EIATTR_PARAM_CBANK
	.align		4
        /*0068*/ 	.byte	0x04, 0x0a
        /*006a*/ 	.short	(.L_71 - .L_70)
	.align		4
.L_70:
        /*006c*/ 	.word	index@(.nv.constant0._Z24convertToGrayscaleKernelP6uchar3iiPh)
        /*0070*/ 	.short	0x0380
        /*0072*/ 	.short	0x0018


	//----- nvinfo : EIATTR_SW_WAR
	.align		4
.L_71:
        /*0074*/ 	.byte	0x04, 0x36
        /*0076*/ 	.short	(.L_73 - .L_72)
.L_72:
        /*0078*/ 	.word	0x00000008
.L_73:


//--------------------- .nv.callgraph             --------------------------
	.section	.nv.callgraph,"",@"SHT_CUDA_CALLGRAPH"
	.align	4
	.sectionentsize	8
	.align		4
        /*0000*/ 	.word	0x00000000
	.align		4
        /*0004*/ 	.word	0xffffffff
	.align		4
        /*0008*/ 	.word	0x00000000
	.align		4
        /*000c*/ 	.word	0xfffffffe
	.align		4
        /*0010*/ 	.word	0x00000000
	.align		4
        /*0014*/ 	.word	0xfffffffd
	.align		4
        /*0018*/ 	.word	0x00000000
	.align		4
        /*001c*/ 	.word	0xfffffffc


//--------------------- .text._Z31computeMinimumEnergyOnRowKernelPhiiiPjS0_S0_ --------------------------
	.section	.text._Z31computeMinimumEnergyOnRowKernelPhiiiPjS0_S0_,"ax",@progbits
	.align	128
        .global         _Z31computeMinimumEnergyOnRowKernelPhiiiPjS0_S0_
        .type           _Z31computeMinimumEnergyOnRowKernelPhiiiPjS0_S0_,@function
        .size           _Z31computeMinimumEnergyOnRowKernelPhiiiPjS0_S0_,(.L_x_6 - _Z31computeMinimumEnergyOnRowKernelPhiiiPjS0_S0_)
        .other          _Z31computeMinimumEnergyOnRowKernelPhiiiPjS0_S0_,@"STO_CUDA_ENTRY STV_DEFAULT"
_Z31computeMinimumEnergyOnRowKernelPhiiiPjS0_S0_:
.text._Z31computeMinimumEnergyOnRowKernelPhiiiPjS0_S0_:
[----:B------:R-:W-:Y:S01]  /*0000*/  LDC R1, c[0x0][0x37c] ;  /* 0x0000df00ff017b82 */ /* 0x000fe20000000800 */
[----:B------:R-:W0:Y:S07]  /*0010*/  S2R R3, SR_TID.X ;  /* 0x0000000000037919 */ /* 0x000e2e0000002100 */
[----:B------:R-:W0:Y:S01]  /*0020*/  S2UR UR4, SR_CTAID.X ;  /* 0x00000000000479c3 */ /* 0x000e220000002500 */
[----:B------:R-:W1:Y:S07]  /*0030*/  LDCU UR5, c[0x0][0x388] ;  /* 0x00007100ff0577ac */ /* 0x000e6e0008000800 */
[----:B------:R-:W0:Y:S02]  /*0040*/  LDC R0, c[0x0][0x360] ;  /* 0x0000d800ff007b82 */ /* 0x000e240000000800 */
[----:B0-----:R-:W-:-:S05]  /*0050*/  IMAD R0, R0, UR4, R3 ;  /* 0x0000000400007c24 */ /* 0x001fca000f8e0203 */
[----:B-1----:R-:W-:-:S13]  /*0060*/  ISETP.GE.AND P0, PT, R0, UR5, PT ;  /* 0x0000000500007c0c */ /* 0x002fda000bf06270 */
[----:B------:R-:W-:Y:S05]  /*0070*/  @P0 EXIT ;  /* 0x000000000000094d */ /* 0x000fea0003800000 */
[----:B------:R-:W-:Y:S01]  /*0080*/  ISETP.NE.AND P0, PT, R0, RZ, PT ;  /* 0x000000ff0000720c */ /* 0x000fe20003f05270 */
[----:B------:R-:W0:Y:S01]  /*0090*/  LDCU.64 UR6, c[0x0][0x358] ;  /* 0x00006b00ff0677ac */ /* 0x000e220008000a00 */
[----:B------:R-:W-:Y:S11]  /*00a0*/  BSSY.RECONVERGENT B0, `(.L_x_0) ;  /* 0x0000019000007945 */ /* 0x000ff60003800200 */
[----:B------:R-:W-:Y:S05]  /*00b0*/  @P0 BRA `(.L_x_1) ;  /* 0x0000000000180947 */ /* 0x000fea0003800000 */
[----:B------:R-:W0:Y:S02]  /*00c0*/  LDC.64 R2, c[0x0][0x398] ;  /* 0x0000e600ff027b82 */ /* 0x000e240000000a00 */
[----:B0-----:R-:W2:Y:S04]  /*00d0*/  LDG.E R4, desc[UR6][R2.64+0x4] ;  /* 0x0000040602047981 */ /* 0x001ea8000c1e1900 */
[----:B------:R-:W2:Y:S02]  /*00e0*/  LDG.E R5, desc[UR6][R2.64] ;  /* 0x0000000602057981 */ /* 0x000ea4000c1e1900 */
[----:B--2---:R-:W-:-:S04]  /*00f0*/  ISETP.GE.U32.AND P0, PT, R4, R5, PT ;  /* 0x000000050400720c */ /* 0x004fc80003f06070 */
[----:B------:R-:W-:Y:S01]  /*0100*/  SEL R11, RZ, 0x1, P0 ;  /* 0x00000001ff0b7807 */ /* 0x000fe20000000000 */
[----:B------:R-:W-:Y:S08]  /*0110*/  BRA `(.L_x_2) ;  /* 0x0000000000447947 */ /* 0x000ff00003800000 */
.L_x_1:
[----:B------:R-:W1:Y:S02]  /*0120*/  LDC.64 R2, c[0x0][0x398] ;  /* 0x0000e600ff027b82 */ /* 0x000e640000000a00 */
[----:B-1----:R-:W-:-:S05]  /*0130*/  IMAD.WIDE R2, R0, 0x4, R2 ;  /* 0x0000000400027825 */ /* 0x002fca00078e0202 */
[----:B0-----:R-:W2:Y:S04]  /*0140*/  LDG.E R6, desc[UR6][R2.64] ;  /* 0x0000000602067981 */ /* 0x001ea8000c1e1900 */
[----:B------:R-:W2:Y:S01]  /*0150*/  LDG.E R7, desc[UR6][R2.64+-0x4] ;  /* 0xfffffc0602077981 */ /* 0x000ea2000c1e1900 */
[----:B------:R-:W-:-:S06]  /*0160*/  UIADD3 UR4, UPT, UPT, UR5, -0x1, URZ ;  /* 0xffffffff05047890 */ /* 0x000fcc000fffe0ff */
[----:B------:R-:W-:-:S13]  /*0170*/  ISETP.NE.AND P0, PT, R0, UR4, PT ;  /* 0x0000000400007c0c */ /* 0x000fda000bf05270 */
[----:B------:R-:W3:Y:S01]  /*0180*/  @P0 LDG.E R8, desc[UR6][R2.64+0x4] ;  /* 0x0000040602080981 */ /* 0x000ee2000c1e1900 */
[----:B--2---:R-:W-:-:S04]  /*0190*/  ISETP.GE.U32.AND P1, PT, R6, R7, PT ;  /* 0x000000070600720c */ /* 0x004fc80003f26070 */
[----:B------:R-:W-:-:S05]  /*01a0*/  @P0 SEL R9, RZ, 0xffffffff, !P1 ;  /* 0xffffffffff090807 */ /* 0x000fca0004800000 */
[----:B------:R-:W-:-:S06]  /*01b0*/  @P0 IMAD.WIDE R4, R9, 0x4, R2 ;  /* 0x0000000409040825 */ /* 0x000fcc00078e0202 */
[----:B------:R-:W3:Y:S01]  /*01c0*/  @P0 LDG.E R5, desc[UR6][R4.64] ;  /* 0x0000000604050981 */ /* 0x000ee2000c1e1900 */
[----:B------:R-:W-:Y:S01]  /*01d0*/  ISETP.GE.U32.OR P1, PT, R6, R7, P0 ;  /* 0x000000070600720c */ /* 0x000fe20000726470 */
[----:B------:R-:W-:-:S12]  /*01e0*/  @!P0 VIADD R11, R0, 0xffffffff ;  /* 0xffffffff000b8836 */ /* 0x000fd80000000000 */
[----:B------:R-:W-:Y:S01]  /*01f0*/  @!P1 IMAD.MOV R11, RZ, RZ, R0 ;  /* 0x000000ffff0b9224 */ /* 0x000fe200078e0200 */
[----:B---3--:R-:W-:-:S04]  /*0200*/  @P0 ISETP.GE.U32.AND P1, PT, R8, R5, PT ;  /* 0x000000050800020c */ /* 0x008fc80003f26070 */
[----:B------:R-:W-:-:S04]  /*0210*/  @P0 SEL R9, R9, 0x1, P1 ;  /* 0x0000000109090807 */ /* 0x000fc80000800000 */
[----:B------:R-:W-:-:S07]  /*0220*/  @P0 IADD3 R11, PT, PT, R0, R9, RZ ;  /* 0x00000009000b0210 */ /* 0x000fce0007ffe0ff */
.L_x_2:
[----:B------:R-:W-:Y:S05]  /*0230*/  BSYNC.RECONVERGENT B0 ;  /* 0x0000000000007941 */ /* 0x000fea0003800200 */
.L_x_0:
[----:B------:R-:W0:Y:S01]  /*0240*/  LDC.64 R2, c[0x0][0x398] ;  /* 0x0000e600ff027b82 */ /* 0x000e220000000a00 */
[----:B------:R-:W1:Y:S07]  /*0250*/  LDCU.64 UR8, c[0x0][0x380] ;  /* 0x00007000ff0877ac */ /* 0x000e6e0008000a00 */
[----:B------:R-:W2:Y:S08]  /*0260*/  LDC R15, c[0x0][0x390] ;  /* 0x0000e400ff0f7b82 */ /* 0x000eb00000000800 */
[----:B------:R-:W3:Y:S01]  /*0270*/  LDC.64 R4, c[0x0][0x3a0] ;  /* 0x0000e800ff047b82 */ /* 0x000ee20000000a00 */
[----:B-1----:R-:W-:-:S04]  /*0280*/  IADD3 R8, P0, PT, R0, UR8, RZ ;  /* 0x0000000800087c10 */ /* 0x002fc8000ff1e0ff */
[----:B------:R-:W-:Y:S01]  /*0290*/  LEA.HI.X.SX32 R9, R0, UR9, 0x1, P0 ;  /* 0x0000000900097c11 */ /* 0x000fe200080f0eff */
[----:B0-----:R-:W-:Y:S02]  /*02a0*/  IMAD.WIDE R2, R11, 0x4, R2 ;  /* 0x000000040b027825 */ /* 0x001fe400078e0202 */
[----:B------:R-:W0:Y:S02]  /*02b0*/  LDC.64 R6, c[0x0][0x3a8] ;  /* 0x0000ea00ff067b82 */ /* 0x000e240000000a00 */
[----:B------:R-:W4:Y:S04]  /*02c0*/  LDG.E.U8 R8, desc[UR6][R8.64] ;  /* 0x0000000608087981 */ /* 0x000f28000c1e1100 */
[----:B------:R-:W4:Y:S01]  /*02d0*/  LDG.E R3, desc[UR6][R2.64] ;  /* 0x0000000602037981 */ /* 0x000f22000c1e1900 */
[----:B--2---:R-:W-:-:S02]  /*02e0*/  VIADD R10, R15, 0xffffffff ;  /* 0xffffffff0f0a7836 */ /* 0x004fc40000000000 */
[----:B------:R-:W-:Y:S02]  /*02f0*/  IMAD R15, R15, UR5, R0 ;  /* 0x000000050f0f7c24 */ /* 0x000fe4000f8e0200 */
[----:B------:R-:W-:Y:S02]  /*0300*/  IMAD R11, R10, UR5, R11 ;  /* 0x000000050a0b7c24 */ /* 0x000fe4000f8e020b */
[----:B---3--:R-:W-:-:S04]  /*0310*/  IMAD.WIDE R4, R0, 0x4, R4 ;  /* 0x0000000400047825 */ /* 0x008fc800078e0204 */
[----:B0-----:R-:W-:Y:S01]  /*0320*/  IMAD.WIDE R6, R15, 0x4, R6 ;  /* 0x000000040f067825 */ /* 0x001fe200078e0206 */
[----:B----4-:R-:W-:-:S05]  /*0330*/  IADD3 R13, PT, PT, R8, R3, RZ ;  /* 0x00000003080d7210 */ /* 0x010fca0007ffe0ff */
[----:B------:R-:W-:Y:S04]  /*0340*/  STG.E desc[UR6][R4.64], R13 ;  /* 0x0000000d04007986 */ /* 0x000fe8000c101906 */
[----:B------:R-:W-:Y:S01]  /*0350*/  STG.E desc[UR6][R6.64], R11 ;  /* 0x0000000b06007986 */ /* 0x000fe2000c101906 */
[----:B------:R-:W-:Y:S05]  /*0360*/  EXIT ;  /* 0x000000000000794d */ /* 0x000fea0003800000 */
.L_x_3:
[----:B------:R-:W-:-:S00]  /*0370*/  BRA `(.L_x_3) ;  /* 0xfffffffc00fc7947 */ /* 0x000fc0000383ffff */
[----:B------:R-:W-:-:S00]  /*0380*/  NOP ;  /* 0x0000000000007918 */ /* 0x000fc00000000000 */
[----:B------:R-:W-:-:S00]  /*0390*/  NOP ;  /* 0x0000000000007918 */ /* 0x000fc00000000000 */
[----:B------:R-:W-:-:S00]  /*03a0*/  NOP ;  /* 0x0000000000007918 */ /* 0x000fc00000000000 */
[----:B------:R-:W-:-:S00]  /*03b0*/  NOP ;  /* 0x0000000000007918 */ /* 0x000fc00000000000 */
[----:B------:R-:W-:-:S00]  /*03c0*/  NOP ;  /* 0x0000000000007918 */ /* 0x000fc00000000000 */
[----:B------:R-:W-:-:S00]  /*03d0*/  NOP ;  /* 0x0000000000007918 */ /* 0x000fc00000000000 */
[----:B------:R-:W-:-:S00]  /*03e0*/  NOP ;  /* 0x0000000000007918 */ /* 0x000fc00000000000 */
[----:B------:R-:W-:-:S00]  /*03f0*/  NOP ;  /* 0x0000000000007918 */ /* 0x000fc00000000000 */
.L_x_6:


//--------------------- .text._Z19edgeDetectionKernelPhiiS_ --------------------------
	.section	.text._Z19edgeDetectionKernelPhiiS_,"ax",@progbits
	.align	128
        .global         _Z19edgeDetectionKernelPhiiS_
        .type           _Z19edgeDetectionKernelPhiiS_,@function
        .size           _Z19edgeDetectionKernelPhiiS_,(.L_x_7 - _Z19edgeDetectionKernelPhiiS_)
        .other          _Z19edgeDetectionKernelPhiiS_,@"STO_CUDA_ENTRY STV_DEFAULT"
_Z19edgeDetectionKernelPhiiS_:
.text._Z19edgeDetectionKernelPhiiS_:
[----:B------:R-:W-:Y:S01]  /*0000*/  LDC R1, c[0x0][0x37c] ;  /* 0x0000df00ff017b82 */ /* 0x000fe20000000800 */
[----:B------:R-:W0:Y:S07]  /*0010*/  S2R R7, SR_TID.Y ;  /* 0x0000000000077919 */ /* 0x000e2e0000002200 */
[----:B------:R-:W0:Y:S01]  /*0020*/  LDC R0, c[0x0][0x364] ;  /* 0x0000d900ff007b82 */ /* 0x000e220000000800 */
[----:B------:R-:W1:Y:S01]  /*0030*/  LDCU.64 UR6, c[0x0][0x390] ;  /* 0x00007200ff0677ac */ /* 0x000e620008000a00 */
[----:B------:R-:W2:Y:S06]  /*0040*/  S2R R6, SR_TID.X ;  /* 0x0000000000067919 */ /* 0x000eac0000002100 */
[----:B------:R-:W0:Y:S08]  /*0050*/  S2UR UR4, SR_CTAID.Y ;  /* 0x00000000000479c3 */ /* 0x000e300000002600 */
[----:B------:R-:W2:Y:S08]  /*0060*/  S2UR UR5, SR_CTAID.X ;  /* 0x00000000000579c3 */ /* 0x000eb00000002500 */
[----:B------:R-:W2:Y:S08]  /*0070*/  LDC R9, c[0x0][0x360] ;  /* 0x0000d800ff097b82 */ /* 0x000eb00000000800 */
[----:B------:R-:W3:Y:S01]  /*0080*/  LDC.64 R2, c[0x0][0x388] ;  /* 0x0000e200ff027b82 */ /* 0x000ee20000000a00 */
[----:B0-----:R-:W-:-:S07]  /*0090*/  IMAD R0, R0, UR4, R7 ;  /* 0x0000000400007c24 */ /* 0x001fce000f8e0207 */
[----:B------:R-:W0:Y:S01]  /*00a0*/  LDC.64 R4, c[0x0][0x380] ;  /* 0x0000e000ff047b82 */ /* 0x000e220000000a00 */
[----:B--2---:R-:W-:Y:S01]  /*00b0*/  IMAD R9, R9, UR5, R6 ;  /* 0x0000000509097c24 */ /* 0x004fe2000f8e0206 */
[----:B------:R-:W-:Y:S01]  /*00c0*/  VIMNMX.U32 R6, PT, PT, R0, 0x1, !PT ;  /* 0x0000000100067848 */ /* 0x000fe20007fe0000 */
[----:B------:R-:W2:Y:S03]  /*00d0*/  LDCU.64 UR4, c[0x0][0x358] ;  /* 0x00006b00ff0477ac */ /* 0x000ea60008000a00 */
[----:B------:R-:W-:Y:S02]  /*00e0*/  VIMNMX R8, PT, PT, R9, 0x1, !PT ;  /* 0x0000000109087848 */ /* 0x000fe40007fe0100 */
[----:B------:R-:W-:Y:S01]  /*00f0*/  VIMNMX R10, PT, PT, RZ, R9, !PT ;  /* 0x00000009ff0a7248 */ /* 0x000fe20007fe0100 */
[----:B---3--:R-:W-:Y:S02]  /*0100*/  VIADD R7, R3, 0xffffffff ;  /* 0xffffffff03077836 */ /* 0x008fe40000000000 */
[----:B------:R-:W-:-:S03]  /*0110*/  VIADD R3, R2, 0xffffffff ;  /* 0xffffffff02037836 */ /* 0x000fc60000000000 */
[----:B------:R-:W-:Y:S02]  /*0120*/  VIADDMNMX R6, R6, 0xffffffff, R7, PT ;  /* 0xffffffff06067846 */ /* 0x000fe40003800107 */
[----:B------:R-:W-:Y:S02]  /*0130*/  VIADDMNMX R17, R8, 0xffffffff, R3, PT ;  /* 0xffffffff08117846 */ /* 0x000fe40003800103 */
[----:B------:R-:W-:Y:S02]  /*0140*/  VIMNMX R19, PT, PT, R3, R10, PT ;  /* 0x0000000a03137248 */ /* 0x000fe40003fe0100 */
[----:B------:R-:W-:Y:S01]  /*0150*/  VIMNMX R10, PT, PT, R9, -0x1, !PT ;  /* 0xffffffff090a7848 */ /* 0x000fe20007fe0100 */
[-C--:B------:R-:W-:Y:S01]  /*0160*/  IMAD R8, R6, R2.reuse, R17 ;  /* 0x0000000206087224 */ /* 0x080fe200078e0211 */
[----:B------:R-:W-:Y:S01]  /*0170*/  VIMNMX R16, PT, PT, R0, R7, PT ;  /* 0x0000000700107248 */ /* 0x000fe20003fe0100 */
[----:B------:R-:W-:Y:S01]  /*0180*/  IMAD R11, R6, R2, R19 ;  /* 0x00000002060b7224 */ /* 0x000fe200078e0213 */
[----:B------:R-:W-:-:S02]  /*0190*/  VIADDMNMX R3, R10, 0x1, R3, PT ;  /* 0x000000010a037846 */ /* 0x000fc40003800103 */
[----:B0-----:R-:W-:Y:S01]  /*01a0*/  IADD3 R12, P0, PT, R8, R4, RZ ;  /* 0x00000004080c7210 */ /* 0x001fe20007f1e0ff */
[-C--:B------:R-:W-:Y:S01]  /*01b0*/  IMAD R15, R16, R2.reuse, R17 ;  /* 0x00000002100f7224 */ /* 0x080fe200078e0211 */
[----:B------:R-:W-:Y:S02]  /*01c0*/  VIADDMNMX R22, R0, 0x1, R7, PT ;  /* 0x0000000100167846 */ /* 0x000fe40003800107 */
[----:B------:R-:W-:Y:S01]  /*01d0*/  LEA.HI.X.SX32 R13, R8, R5, 0x1, P0 ;  /* 0x00000005080d7211 */ /* 0x000fe200000f0eff */
[--C-:B------:R-:W-:Y:S01]  /*01e0*/  IMAD R8, R6, R2, R3.reuse ;  /* 0x0000000206087224 */ /* 0x100fe200078e0203 */
[----:B------:R-:W-:Y:S01]  /*01f0*/  IADD3 R14, P2, PT, R15, R4, RZ ;  /* 0x000000040f0e7210 */ /* 0x000fe20007f5e0ff */
[----:B------:R-:W-:Y:S01]  /*0200*/  IMAD R21, R16, R2, R3 ;  /* 0x0000000210157224 */ /* 0x000fe200078e0203 */
[-C--:B------:R-:W-:Y:S01]  /*0210*/  IADD3 R10, P1, PT, R11, R4.reuse, RZ ;  /* 0x000000040b0a7210 */ /* 0x080fe20007f3e0ff */
[----:B--2---:R-:W2:Y:S01]  /*0220*/  LDG.E.U8 R12, desc[UR4][R12.64] ;  /* 0x000000040c0c7981 */ /* 0x004ea2000c1e1100 */
[----:B------:R-:W-:-:S02]  /*0230*/  IADD3 R6, P0, PT, R8, R4, RZ ;  /* 0x0000000408067210 */ /* 0x000fc40007f1e0ff */
[-C--:B------:R-:W-:Y:S02]  /*0240*/  LEA.HI.X.SX32 R15, R15, R5.reuse, 0x1, P2 ;  /* 0x000000050f0f7211 */ /* 0x080fe400010f0eff */
[-C--:B------:R-:W-:Y:S01]  /*0250*/  LEA.HI.X.SX32 R7, R8, R5.reuse, 0x1, P0 ;  /* 0x0000000508077211 */ /* 0x080fe200000f0eff */
[CC--:B------:R-:W-:Y:S01]  /*0260*/  IMAD R8, R22.reuse, R2.reuse, R19 ;  /* 0x0000000216087224 */ /* 0x0c0fe200078e0213 */
[----:B------:R-:W-:Y:S01]  /*0270*/  LEA.HI.X.SX32 R11, R11, R5, 0x1, P1 ;  /* 0x000000050b0b7211 */ /* 0x000fe200008f0eff */
[----:B------:R-:W3:Y:S01]  /*0280*/  LDG.E.U8 R14, desc[UR4][R14.64] ;  /* 0x000000040e0e7981 */ /* 0x000ee2000c1e1100 */
[----:B------:R-:W-:-:S03]  /*0290*/  IMAD R17, R22, R2, R17 ;  /* 0x0000000216117224 */ /* 0x000fc600078e0211 */
[----:B------:R-:W4:Y:S01]  /*02a0*/  LDG.E.U8 R6, desc[UR4][R6.64] ;  /* 0x0000000406067981 */ /* 0x000f22000c1e1100 */
[-C--:B------:R-:W-:Y:S02]  /*02b0*/  IADD3 R18, P0, PT, R21, R4.reuse, RZ ;  /* 0x0000000415127210 */ /* 0x080fe40007f1e0ff */
[-C--:B------:R-:W-:Y:S01]  /*02c0*/  IADD3 R20, P2, PT, R8, R4.reuse, RZ ;  /* 0x0000000408147210 */ /* 0x080fe20007f5e0ff */
[----:B------:R-:W5:Y:S01]  /*02d0*/  LDG.E.U8 R10, desc[UR4][R10.64] ;  /* 0x000000040a0a7981 */ /* 0x000f62000c1e1100 */
[----:B------:R-:W-:Y:S02]  /*02e0*/  IADD3 R16, P1, PT, R17, R4, RZ ;  /* 0x0000000411107210 */ /* 0x000fe40007f3e0ff */
[-C--:B------:R-:W-:Y:S01]  /*02f0*/  LEA.HI.X.SX32 R19, R21, R5.reuse, 0x1, P0 ;  /* 0x0000000515137211 */ /* 0x080fe200000f0eff */
[----:B------:R-:W-:Y:S01]  /*0300*/  IMAD R3, R22, R2, R3 ;  /* 0x0000000216037224 */ /* 0x000fe200078e0203 */
[-C--:B------:R-:W-:Y:S02]  /*0310*/  LEA.HI.X.SX32 R21, R8, R5.reuse, 0x1, P2 ;  /* 0x0000000508157211 */ /* 0x080fe400010f0eff */
[----:B------:R-:W-:Y:S01]  /*0320*/  LEA.HI.X.SX32 R17, R17, R5, 0x1, P1 ;  /* 0x0000000511117211 */ /* 0x000fe200008f0eff */
[----:B------:R-:W5:Y:S01]  /*0330*/  LDG.E.U8 R18, desc[UR4][R18.64] ;  /* 0x0000000412127981 */ /* 0x000f62000c1e1100 */
[----:B------:R-:W-:-:S03]  /*0340*/  IADD3 R4, P0, PT, R3, R4, RZ ;  /* 0x0000000403047210 */ /* 0x000fc60007f1e0ff */
[----:B------:R-:W5:Y:S01]  /*0350*/  LDG.E.U8 R20, desc[UR4][R20.64] ;  /* 0x0000000414147981 */ /* 0x000f62000c1e1100 */
[----:B------:R-:W-:-:S03]  /*0360*/  LEA.HI.X.SX32 R5, R3, R5, 0x1, P0 ;  /* 0x0000000503057211 */ /* 0x000fc600000f0eff */
[----:B------:R-:W5:Y:S04]  /*0370*/  LDG.E.U8 R16, desc[UR4][R16.64] ;  /* 0x0000000410107981 */ /* 0x000f68000c1e1100 */
[----:B------:R-:W5:Y:S01]  /*0380*/  LDG.E.U8 R4, desc[UR4][R4.64] ;  /* 0x0000000404047981 */ /* 0x000f62000c1e1100 */
[----:B------:R-:W-:-:S05]  /*0390*/  IMAD R0, R0, R2, R9 ;  /* 0x0000000200007224 */ /* 0x000fca00078e0209 */
[----:B-1----:R-:W-:Y:S02]  /*03a0*/  IADD3 R2, P0, PT, R0, UR6, RZ ;  /* 0x0000000600027c10 */ /* 0x002fe4000ff1e0ff */
[----:B--2---:R-:W-:-:S05]  /*03b0*/  I2FP.F32.U32 R12, R12 ;  /* 0x0000000c000c7245 */ /* 0x004fca0000201000 */
[----:B------:R-:W-:Y:S01]  /*03c0*/  FADD R3, RZ, -R12 ;  /* 0x8000000cff037221 */ /* 0x000fe20000000000 */
[----:B---3--:R-:W-:Y:S02]  /*03d0*/  I2FP.F32.U32 R14, R14 ;  /* 0x0000000e000e7245 */ /* 0x008fe40000201000 */
[----:B----4-:R-:W-:-:S03]  /*03e0*/  I2FP.F32.U32 R6, R6 ;  /* 0x0000000600067245 */ /* 0x010fc60000201000 */
[----:B------:R-:W-:Y:S02]  /*03f0*/  FADD R14, R14, R14 ;  /* 0x0000000e0e0e7221 */ /* 0x000fe40000000000 */
[----:B------:R-:W-:Y:S01]  /*0400*/  FADD R3, R3, R6 ;  /* 0x0000000603037221 */ /* 0x000fe20000000000 */
[----:B-----5:R-:W-:-:S03]  /*0410*/  I2FP.F32.U32 R7, R10 ;  /* 0x0000000a00077245 */ /* 0x020fc60000201000 */
[----:B------:R-:W-:Y:S02]  /*0420*/  FADD R3, R3, -R14 ;  /* 0x8000000e03037221 */ /* 0x000fe40000000000 */
[----:B------:R-:W-:Y:S01]  /*0430*/  FFMA R7, R7, 2, R12 ;  /* 0x4000000007077823 */ /* 0x000fe2000000000c */
[----:B------:R-:W-:Y:S01]  /*0440*/  I2FP.F32.U32 R18, R18 ;  /* 0x0000001200127245 */ /* 0x000fe20000201000 */
[----:B------:R-:W-:Y:S02]  /*0450*/  FADD R3, RZ, R3 ;  /* 0x00000003ff037221 */ /* 0x000fe40000000000 */
[----:B------:R-:W-:Y:S01]  /*0460*/  FADD R7, R7, R6 ;  /* 0x0000000607077221 */ /* 0x000fe20000000000 */
[----:B------:R-:W-:Y:S01]  /*0470*/  I2FP.F32.U32 R20, R20 ;  /* 0x0000001400147245 */ /* 0x000fe20000201000 */
[----:B------:R-:W-:Y:S01]  /*0480*/  FFMA R3, R18, 2, R3 ;  /* 0x4000000012037823 */ /* 0x000fe20000000003 */
[----:B------:R-:W-:-:S03]  /*0490*/  I2FP.F32.U32 R16, R16 ;  /* 0x0000001000107245 */ /* 0x000fc60000201000 */
[----:B------:R-:W-:Y:S02]  /*04a0*/  FADD R20, R20, R20 ;  /* 0x0000001414147221 */ /* 0x000fe40000000000 */
[--C-:B------:R-:W-:Y:S01]  /*04b0*/  FADD R7, R7, -R16.reuse ;  /* 0x8000001007077221 */ /* 0x100fe20000000000 */
[----:B------:R-:W-:Y:S01]  /*04c0*/  FADD R3, R3, -R16 ;  /* 0x8000001003037221 */ /* 0x000fe20000000000 */
[----:B------:R-:W-:Y:S02]  /*04d0*/  I2FP.F32.U32 R4, R4 ;  /* 0x0000000400047245 */ /* 0x000fe40000201000 */
[----:B------:R-:W-:Y:S01]  /*04e0*/  FADD R7, R7, -R20 ;  /* 0x8000001407077221 */ /* 0x000fe20000000000 */
[----:B------:R-:W-:-:S03]  /*04f0*/  FADD R3, RZ, R3 ;  /* 0x00000003ff037221 */ /* 0x000fc60000000000 */
[--C-:B------:R-:W-:Y:S01]  /*0500*/  FADD R6, R7, -R4.reuse ;  /* 0x8000000407067221 */ /* 0x100fe20000000000 */
[----:B------:R-:W-:-:S04]  /*0510*/  FADD R3, R3, R4 ;  /* 0x0000000403037221 */ /* 0x000fc80000000000 */
[----:B------:R-:W-:-:S04]  /*0520*/  FADD R6, |R3|, |R6| ;  /* 0x4000000603067221 */ /* 0x000fc80000000200 */
[----:B------:R-:W0:Y:S01]  /*0530*/  F2I.U32.TRUNC.NTZ R5, R6 ;  /* 0x0000000600057305 */ /* 0x000e22000020f000 */
[----:B------:R-:W-:-:S05]  /*0540*/  LEA.HI.X.SX32 R3, R0, UR7, 0x1, P0 ;  /* 0x0000000700037c11 */ /* 0x000fca00080f0eff */
[----:B0-----:R-:W-:Y:S01]  /*0550*/  STG.E.U8 desc[UR4][R2.64], R5 ;  /* 0x0000000502007986 */ /* 0x001fe2000c101104 */
[----:B------:R-:W-:Y:S05]  /*0560*/  EXIT ;  /* 0x000000000000794d */ /* 0x000fea0003800000 */
.L_x_4:
        /* <DEDUP_REMOVED lines=9> */
.L_x_7:


//--------------------- .text._Z24convertToGrayscaleKernelP6uchar3iiPh --------------------------
	.section	.text._Z24convertToGrayscaleKernelP6uchar3iiPh,"ax",@progbits
	.align	128
        .global         _Z24convertToGrayscaleKernelP6uchar3iiPh
        .type           _Z24convertToGrayscaleKernelP6uchar3iiPh,@function
        .size           _Z24convertToGrayscaleKernelP6uchar3iiPh,(.L_x_8 - _Z24convertToGrayscaleKernelP6uchar3iiPh)
        .other          _Z24convertToGrayscaleKernelP6uchar3iiPh,@"STO_CUDA_ENTRY STV_DEFAULT"
_Z24convertToGrayscaleKernelP6uchar3iiPh:
.text._Z24convertToGrayscaleKernelP6uchar3iiPh:
[----:B------:R-:W-:Y:S01]  /*0000*/  LDC R1, c[0x0][0x37c] ;  /* 0x0000df00ff017b82 */ /* 0x000fe20000000800 */
[----:B------:R-:W0:Y:S07]  /*0010*/  S2R R3, SR_TID.Y ;  /* 0x0000000000037919 */ /* 0x000e2e0000002200 */
[----:B------:R-:W0:Y:S01]  /*0020*/  S2UR UR4, SR_CTAID.Y ;  /* 0x00000000000479c3 */ /* 0x000e220000002600 */
[----:B------:R-:W1:Y:S01]  /*0030*/  LDCU.64 UR6, c[0x0][0x388] ;  /* 0x00007100ff0677ac */ /* 0x000e620008000a00 */
[----:B------:R-:W2:Y:S06]  /*0040*/  S2R R2, SR_TID.X ;  /* 0x0000000000027919 */ /* 0x000eac0000002100 */
[----:B------:R-:W0:Y:S08]  /*0050*/  LDC R0, c[0x0][0x364] ;  /* 0x0000d900ff007b82 */ /* 0x000e300000000800 */
[----:B------:R-:W2:Y:S08]  /*0060*/  S2UR UR5, SR_CTAID.X ;  /* 0x00000000000579c3 */ /* 0x000eb00000002500 */
[----:B------:R-:W2:Y:S01]  /*0070*/  LDC R5, c[0x0][0x360] ;  /* 0x0000d800ff057b82 */ /* 0x000ea20000000800 */
[----:B0-----:R-:W-:-:S05]  /*0080*/  IMAD R0, R0, UR4, R3 ;  /* 0x0000000400007c24 */ /* 0x001fca000f8e0203 */
[----:B-1----:R-:W-:Y:S01]  /*0090*/  ISETP.GE.AND P0, PT, R0, UR7, PT ;  /* 0x0000000700007c0c */ /* 0x002fe2000bf06270 */
[----:B--2---:R-:W-:-:S05]  /*00a0*/  IMAD R5, R5, UR5, R2 ;  /* 0x0000000505057c24 */ /* 0x004fca000f8e0202 */
[----:B------:R-:W-:-:S13]  /*00b0*/  ISETP.GE.OR P0, PT, R5, UR6, P0 ;  /* 0x0000000605007c0c */ /* 0x000fda0008706670 */
[----:B------:R-:W-:Y:S05]  /*00c0*/  @P0 EXIT ;  /* 0x000000000000094d */ /* 0x000fea0003800000 */
[----:B------:R-:W0:Y:S01]  /*00d0*/  LDC.64 R2, c[0x0][0x380] ;  /* 0x0000e000ff027b82 */ /* 0x000e220000000a00 */
[----:B------:R-:W1:Y:S01]  /*00e0*/  LDCU.64 UR4, c[0x0][0x358] ;  /* 0x00006b00ff0477ac */ /* 0x000e620008000a00 */
[----:B------:R-:W-:Y:S01]  /*00f0*/  IMAD R5, R0, UR6, R5 ;  /* 0x0000000600057c24 */ /* 0x000fe2000f8e0205 */
[----:B------:R-:W2:Y:S03]  /*0100*/  LDCU.64 UR8, c[0x0][0x390] ;  /* 0x00007200ff0877ac */ /* 0x000ea60008000a00 */
[----:B0-----:R-:W-:-:S05]  /*0110*/  IMAD.WIDE R2, R5, 0x3, R2 ;  /* 0x0000000305027825 */ /* 0x001fca00078e0202 */
[----:B-1----:R-:W3:Y:S04]  /*0120*/  LDG.E.U8 R4, desc[UR4][R2.64+0x1] ;  /* 0x0000010402047981 */ /* 0x002ee8000c1e1100 */
[----:B------:R-:W4:Y:S04]  /*0130*/  LDG.E.U8 R0, desc[UR4][R2.64] ;  /* 0x0000000402007981 */ /* 0x000f28000c1e1100 */
[----:B------:R-:W5:Y:S01]  /*0140*/  LDG.E.U8 R6, desc[UR4][R2.64+0x2] ;  /* 0x0000020402067981 */ /* 0x000f62000c1e1100 */
[----:B---3--:R-:W-:Y:S02]  /*0150*/  I2FP.F32.U32 R4, R4 ;  /* 0x0000000400047245 */ /* 0x008fe40000201000 */
[----:B----4-:R-:W-:-:S03]  /*0160*/  I2FP.F32.U32 R0, R0 ;  /* 0x0000000000007245 */ /* 0x010fc60000201000 */
[----:B------:R-:W-:Y:S01]  /*0170*/  FMUL R7, R4, 0.58700001239776611328 ;  /* 0x3f1645a204077820 */ /* 0x000fe20000400000 */
[C---:B--2---:R-:W-:Y:S02]  /*0180*/  IADD3 R4, P0, PT, R5.reuse, UR8, RZ ;  /* 0x0000000805047c10 */ /* 0x044fe4000ff1e0ff */
[----:B-----5:R-:W-:Y:S01]  /*0190*/  I2FP.F32.U32 R9, R6 ;  /* 0x0000000600097245 */ /* 0x020fe20000201000 */
[----:B------:R-:W-:Y:S01]  /*01a0*/  FFMA R0, R0, 0.29899999499320983887, R7 ;  /* 0x3e99168700007823 */ /* 0x000fe20000000007 */
[----:B------:R-:W-:-:S03]  /*01b0*/  LEA.HI.X.SX32 R5, R5, UR9, 0x1, P0 ;  /* 0x0000000905057c11 */ /* 0x000fc600080f0eff */
[----:B------:R-:W-:-:S04]  /*01c0*/  FFMA R0, R9, 0.11400000005960464478, R0 ;  /* 0x3de978d509007823 */ /* 0x000fc80000000000 */
[----:B------:R-:W0:Y:S02]  /*01d0*/  F2I.U32.TRUNC.NTZ R7, R0 ;  /* 0x0000000000077305 */ /* 0x000e24000020f000 */
[----:B0-----:R-:W-:Y:S01]  /*01e0*/  STG.E.U8 desc[UR4][R4.64], R7 ;  /* 0x0000000704007986 */ /* 0x001fe2000c101104 */
[----:B------:R-:W-:Y:S05]  /*01f0*/  EXIT ;  /* 0x000000000000794d */ /* 0x000fea0003800000 */
.L_x_5:
        /* <DEDUP_REMOVED lines=16> */
.L_x_8:


//--------------------- .nv.shared.reserved.0     --------------------------
	.section	.nv.shared.reserved.0,"aw",@nobits
	.weak		__nv_reservedSMEM_offset_0_alias
	.size		__nv_reservedSMEM_offset_0_alias, 0, 64
	.other		__nv_reservedSMEM_offset_0_alias,@"STO_CUDA_RESERVED_SHARED STV_DEFAULT"
__nv_reservedSMEM_offset_0_alias:
	.zero		0
	.zero		64


//--------------------- .nv.constant0._Z31computeMinimumEnergyOnRowKernelPhiiiPjS0_S0_ --------------------------
	.section	.nv.constant0._Z31computeMinimumEnergyOnRowKernelPhiiiPjS0_S0_,"a",@progbits
	.sectionflags	@""
	.align	4
.nv.constant0._Z31computeMinimumEnergyOnRowKernelPhiiiPjS0_S0_:
	.zero		944


//--------------------- .nv.constant0._Z19edgeDetectionKernelPhiiS_ --------------------------
	.section	.nv.constant0._Z19edgeDetectionKernelPhiiS_,"a",@progbits
	.sectionflags	@""
	.align	4
.nv.constant0._Z19edgeDetectionKernelPhiiS_:
	.zero		920


//--------------------- .nv.constant0._Z24convertToGrayscaleKernelP6uchar3iiPh --------------------------
	.section	.nv.constant0._Z24convertToGrayscaleKernelP6uchar3iiPh,"a",@progbits
	.sectionflags	@""
	.align	4
.nv.constant0._Z24convertToGrayscaleKernelP6uchar3iiPh:
	.zero		920


//--------------------- SYMBOLS --------------------------

	.type		.nv.reservedSmem.offset0,@object
	.size		.nv.reservedSmem.offset0,0x4
